//
// Generated by NVIDIA NVVM Compiler
//
// Compiler Build ID: CL-36424714
// Cuda compilation tools, release 13.0, V13.0.88
// Based on NVVM 20.0.0
//

.version 9.0
.target sm_100
.address_size 64

	// .globl	batch_inverse
// _ZZ13batch_inverseE3inv has been demoted

.visible .entry batch_inverse(
	.param .u64 .ptr .align 1 batch_inverse_param_0,
	.param .u64 .ptr .align 1 batch_inverse_param_1,
	.param .u64 .ptr .align 1 batch_inverse_param_2,
	.param .u32 batch_inverse_param_3,
	.param .u32 batch_inverse_param_4
)
{
	.reg .pred 	%p<21>;
	.reg .b32 	%r<114>;
	.reg .b64 	%rd<366>;
	// demoted variable
	.shared .align 4 .u32 _ZZ13batch_inverseE3inv;
	ld.param.u64 	%rd7, [batch_inverse_param_0];
	ld.param.u64 	%rd8, [batch_inverse_param_1];
	ld.param.u64 	%rd9, [batch_inverse_param_2];
	ld.param.u32 	%r24, [batch_inverse_param_3];
	ld.param.u32 	%r25, [batch_inverse_param_4];
	cvta.to.global.u64 	%rd1, %rd8;
	cvta.to.global.u64 	%rd2, %rd9;
	cvta.to.global.u64 	%rd3, %rd7;
	mov.u32 	%r26, %ctaid.x;
	mov.u32 	%r27, %ntid.x;
	mov.u32 	%r28, %tid.x;
	mad.lo.s32 	%r1, %r26, %r27, %r28;
	setp.ge.s32 	%p1, %r1, %r24;
	@%p1 bra 	$L__BB0_37;
	setp.lt.s32 	%p2, %r25, 1;
	@%p2 bra 	$L__BB0_30;
	mul.wide.s32 	%rd10, %r1, 4;
	add.s64 	%rd4, %rd1, %rd10;
	add.s64 	%rd5, %rd3, %rd10;
	and.b32  	%r2, %r25, 3;
	setp.lt.u32 	%p3, %r25, 4;
	mov.b32 	%r113, 0;
	@%p3 bra 	$L__BB0_17;
	and.b32  	%r113, %r25, 2147483644;
	neg.s32 	%r111, %r113;
	mov.b32 	%r110, 1;
$L__BB0_4:
	.pragma "nounroll";
	add.s32 	%r7, %r110, -1;
	shr.s32 	%r8, %r1, %r7;
	and.b32  	%r31, %r8, -2147483647;
	setp.ne.s32 	%p4, %r31, 1;
	@%p4 bra 	$L__BB0_6;
	ld.global.u32 	%r36, [%rd5];
	mov.b32 	%r37, -1;
	shl.b32 	%r38, %r37, %r7;
	and.b32  	%r39, %r38, %r1;
	mul.wide.s32 	%rd21, %r39, 4;
	add.s64 	%rd22, %rd3, %rd21;
	ld.global.u32 	%r40, [%rd22+-4];
	mul.wide.u32 	%rd23, %r40, %r36;
	mul.hi.u64 	%rd24, %rd23, 8589934597;
	sub.s64 	%rd25, %rd23, %rd24;
	shr.u64 	%rd26, %rd25, 1;
	add.s64 	%rd27, %rd26, %rd24;
	shr.u64 	%rd28, %rd27, 30;
	mul.lo.s64 	%rd29, %rd28, 2147483647;
	sub.s64 	%rd30, %rd23, %rd29;
	st.global.u32 	[%rd5], %rd30;
	bra.uni 	$L__BB0_7;
$L__BB0_6:
	ld.global.u32 	%r32, [%rd4];
	add.s32 	%r33, %r8, 1;
	shl.b32 	%r34, %r33, %r7;
	mul.wide.s32 	%rd11, %r34, 4;
	add.s64 	%rd12, %rd1, %rd11;
	ld.global.u32 	%r35, [%rd12];
	mul.wide.u32 	%rd13, %r35, %r32;
	mul.hi.u64 	%rd14, %rd13, 8589934597;
	sub.s64 	%rd15, %rd13, %rd14;
	shr.u64 	%rd16, %rd15, 1;
	add.s64 	%rd17, %rd16, %rd14;
	shr.u64 	%rd18, %rd17, 30;
	mul.lo.s64 	%rd19, %rd18, 2147483647;
	sub.s64 	%rd20, %rd13, %rd19;
	st.global.u32 	[%rd4], %rd20;
$L__BB0_7:
	add.s32 	%r9, %r110, 2;
	shr.s32 	%r10, %r1, %r110;
	and.b32  	%r41, %r10, -2147483647;
	setp.eq.s32 	%p5, %r41, 1;
	@%p5 bra 	$L__BB0_9;
	ld.global.u32 	%r42, [%rd4];
	add.s32 	%r43, %r10, 1;
	shl.b32 	%r44, %r43, %r110;
	mul.wide.s32 	%rd31, %r44, 4;
	add.s64 	%rd32, %rd1, %rd31;
	ld.global.u32 	%r45, [%rd32];
	mul.wide.u32 	%rd33, %r45, %r42;
	mul.hi.u64 	%rd34, %rd33, 8589934597;
	sub.s64 	%rd35, %rd33, %rd34;
	shr.u64 	%rd36, %rd35, 1;
	add.s64 	%rd37, %rd36, %rd34;
	shr.u64 	%rd38, %rd37, 30;
	mul.lo.s64 	%rd39, %rd38, 2147483647;
	sub.s64 	%rd40, %rd33, %rd39;
	st.global.u32 	[%rd4], %rd40;
	bra.uni 	$L__BB0_10;
$L__BB0_9:
	ld.global.u32 	%r46, [%rd5];
	mov.b32 	%r47, -2;
	shl.b32 	%r48, %r47, %r7;
	and.b32  	%r49, %r48, %r1;
	mul.wide.s32 	%rd41, %r49, 4;
	add.s64 	%rd42, %rd3, %rd41;
	ld.global.u32 	%r50, [%rd42+-4];
	mul.wide.u32 	%rd43, %r50, %r46;
	mul.hi.u64 	%rd44, %rd43, 8589934597;
	sub.s64 	%rd45, %rd43, %rd44;
	shr.u64 	%rd46, %rd45, 1;
	add.s64 	%rd47, %rd46, %rd44;
	shr.u64 	%rd48, %rd47, 30;
	mul.lo.s64 	%rd49, %rd48, 2147483647;
	sub.s64 	%rd50, %rd43, %rd49;
	st.global.u32 	[%rd5], %rd50;
$L__BB0_10:
	add.s32 	%r11, %r110, 1;
	shr.s32 	%r12, %r1, %r11;
	and.b32  	%r51, %r12, -2147483647;
	setp.eq.s32 	%p6, %r51, 1;
	@%p6 bra 	$L__BB0_12;
	ld.global.u32 	%r52, [%rd4];
	add.s32 	%r53, %r12, 1;
	shl.b32 	%r54, %r53, %r11;
	mul.wide.s32 	%rd51, %r54, 4;
	add.s64 	%rd52, %rd1, %rd51;
	ld.global.u32 	%r55, [%rd52];
	mul.wide.u32 	%rd53, %r55, %r52;
	mul.hi.u64 	%rd54, %rd53, 8589934597;
	sub.s64 	%rd55, %rd53, %rd54;
	shr.u64 	%rd56, %rd55, 1;
	add.s64 	%rd57, %rd56, %rd54;
	shr.u64 	%rd58, %rd57, 30;
	mul.lo.s64 	%rd59, %rd58, 2147483647;
	sub.s64 	%rd60, %rd53, %rd59;
	st.global.u32 	[%rd4], %rd60;
	bra.uni 	$L__BB0_13;
$L__BB0_12:
	ld.global.u32 	%r56, [%rd5];
	mov.b32 	%r57, -4;
	shl.b32 	%r58, %r57, %r7;
	and.b32  	%r59, %r58, %r1;
	mul.wide.s32 	%rd61, %r59, 4;
	add.s64 	%rd62, %rd3, %rd61;
	ld.global.u32 	%r60, [%rd62+-4];
	mul.wide.u32 	%rd63, %r60, %r56;
	mul.hi.u64 	%rd64, %rd63, 8589934597;
	sub.s64 	%rd65, %rd63, %rd64;
	shr.u64 	%rd66, %rd65, 1;
	add.s64 	%rd67, %rd66, %rd64;
	shr.u64 	%rd68, %rd67, 30;
	mul.lo.s64 	%rd69, %rd68, 2147483647;
	sub.s64 	%rd70, %rd63, %rd69;
	st.global.u32 	[%rd5], %rd70;
$L__BB0_13:
	shr.s32 	%r13, %r1, %r9;
	and.b32  	%r61, %r13, -2147483647;
	setp.eq.s32 	%p7, %r61, 1;
	@%p7 bra 	$L__BB0_15;
	ld.global.u32 	%r62, [%rd4];
	add.s32 	%r63, %r13, 1;
	shl.b32 	%r64, %r63, %r9;
	mul.wide.s32 	%rd71, %r64, 4;
	add.s64 	%rd72, %rd1, %rd71;
	ld.global.u32 	%r65, [%rd72];
	mul.wide.u32 	%rd73, %r65, %r62;
	mul.hi.u64 	%rd74, %rd73, 8589934597;
	sub.s64 	%rd75, %rd73, %rd74;
	shr.u64 	%rd76, %rd75, 1;
	add.s64 	%rd77, %rd76, %rd74;
	shr.u64 	%rd78, %rd77, 30;
	mul.lo.s64 	%rd79, %rd78, 2147483647;
	sub.s64 	%rd80, %rd73, %rd79;
	st.global.u32 	[%rd4], %rd80;
	bra.uni 	$L__BB0_16;
$L__BB0_15:
	ld.global.u32 	%r66, [%rd5];
	mov.b32 	%r67, -8;
	shl.b32 	%r68, %r67, %r7;
	and.b32  	%r69, %r68, %r1;
	mul.wide.s32 	%rd81, %r69, 4;
	add.s64 	%rd82, %rd3, %rd81;
	ld.global.u32 	%r70, [%rd82+-4];
	mul.wide.u32 	%rd83, %r70, %r66;
	mul.hi.u64 	%rd84, %rd83, 8589934597;
	sub.s64 	%rd85, %rd83, %rd84;
	shr.u64 	%rd86, %rd85, 1;
	add.s64 	%rd87, %rd86, %rd84;
	shr.u64 	%rd88, %rd87, 30;
	mul.lo.s64 	%rd89, %rd88, 2147483647;
	sub.s64 	%rd90, %rd83, %rd89;
	st.global.u32 	[%rd5], %rd90;
$L__BB0_16:
	add.s32 	%r111, %r111, 4;
	add.s32 	%r110, %r110, 4;
	setp.ne.s32 	%p8, %r111, 0;
	@%p8 bra 	$L__BB0_4;
$L__BB0_17:
	setp.eq.s32 	%p9, %r2, 0;
	@%p9 bra 	$L__BB0_30;
	setp.eq.s32 	%p10, %r2, 1;
	@%p10 bra 	$L__BB0_26;
	shr.s32 	%r17, %r1, %r113;
	and.b32  	%r71, %r17, -2147483647;
	setp.eq.s32 	%p11, %r71, 1;
	@%p11 bra 	$L__BB0_21;
	ld.global.u32 	%r72, [%rd4];
	add.s32 	%r73, %r17, 1;
	shl.b32 	%r74, %r73, %r113;
	mul.wide.s32 	%rd91, %r74, 4;
	add.s64 	%rd92, %rd1, %rd91;
	ld.global.u32 	%r75, [%rd92];
	mul.wide.u32 	%rd93, %r75, %r72;
	mul.hi.u64 	%rd94, %rd93, 8589934597;
	sub.s64 	%rd95, %rd93, %rd94;
	shr.u64 	%rd96, %rd95, 1;
	add.s64 	%rd97, %rd96, %rd94;
	shr.u64 	%rd98, %rd97, 30;
	mul.lo.s64 	%rd99, %rd98, 2147483647;
	sub.s64 	%rd100, %rd93, %rd99;
	st.global.u32 	[%rd4], %rd100;
	bra.uni 	$L__BB0_22;
$L__BB0_21:
	ld.global.u32 	%r76, [%rd5];
	mov.b32 	%r77, -1;
	shl.b32 	%r78, %r77, %r113;
	and.b32  	%r79, %r78, %r1;
	mul.wide.s32 	%rd101, %r79, 4;
	add.s64 	%rd102, %rd3, %rd101;
	ld.global.u32 	%r80, [%rd102+-4];
	mul.wide.u32 	%rd103, %r80, %r76;
	mul.hi.u64 	%rd104, %rd103, 8589934597;
	sub.s64 	%rd105, %rd103, %rd104;
	shr.u64 	%rd106, %rd105, 1;
	add.s64 	%rd107, %rd106, %rd104;
	shr.u64 	%rd108, %rd107, 30;
	mul.lo.s64 	%rd109, %rd108, 2147483647;
	sub.s64 	%rd110, %rd103, %rd109;
	st.global.u32 	[%rd5], %rd110;
$L__BB0_22:
	add.s32 	%r18, %r113, 1;
	shr.s32 	%r19, %r1, %r18;
	and.b32  	%r81, %r19, -2147483647;
	setp.eq.s32 	%p12, %r81, 1;
	@%p12 bra 	$L__BB0_24;
	ld.global.u32 	%r82, [%rd4];
	add.s32 	%r83, %r19, 1;
	shl.b32 	%r84, %r83, %r18;
	mul.wide.s32 	%rd111, %r84, 4;
	add.s64 	%rd112, %rd1, %rd111;
	ld.global.u32 	%r85, [%rd112];
	mul.wide.u32 	%rd113, %r85, %r82;
	mul.hi.u64 	%rd114, %rd113, 8589934597;
	sub.s64 	%rd115, %rd113, %rd114;
	shr.u64 	%rd116, %rd115, 1;
	add.s64 	%rd117, %rd116, %rd114;
	shr.u64 	%rd118, %rd117, 30;
	mul.lo.s64 	%rd119, %rd118, 2147483647;
	sub.s64 	%rd120, %rd113, %rd119;
	st.global.u32 	[%rd4], %rd120;
	bra.uni 	$L__BB0_25;
$L__BB0_24:
	ld.global.u32 	%r86, [%rd5];
	mov.b32 	%r87, -2;
	shl.b32 	%r88, %r87, %r113;
	and.b32  	%r89, %r88, %r1;
	mul.wide.s32 	%rd121, %r89, 4;
	add.s64 	%rd122, %rd3, %rd121;
	ld.global.u32 	%r90, [%rd122+-4];
	mul.wide.u32 	%rd123, %r90, %r86;
	mul.hi.u64 	%rd124, %rd123, 8589934597;
	sub.s64 	%rd125, %rd123, %rd124;
	shr.u64 	%rd126, %rd125, 1;
	add.s64 	%rd127, %rd126, %rd124;
	shr.u64 	%rd128, %rd127, 30;
	mul.lo.s64 	%rd129, %rd128, 2147483647;
	sub.s64 	%rd130, %rd123, %rd129;
	st.global.u32 	[%rd5], %rd130;
$L__BB0_25:
	add.s32 	%r113, %r113, 2;
$L__BB0_26:
	and.b32  	%r91, %r25, 1;
	setp.eq.b32 	%p13, %r91, 1;
	not.pred 	%p14, %p13;
	@%p14 bra 	$L__BB0_30;
	shr.s32 	%r22, %r1, %r113;
	and.b32  	%r92, %r22, -2147483647;
	setp.eq.s32 	%p15, %r92, 1;
	@%p15 bra 	$L__BB0_29;
	ld.global.u32 	%r93, [%rd4];
	add.s32 	%r94, %r22, 1;
	shl.b32 	%r95, %r94, %r113;
	mul.wide.s32 	%rd131, %r95, 4;
	add.s64 	%rd132, %rd1, %rd131;
	ld.global.u32 	%r96, [%rd132];
	mul.wide.u32 	%rd133, %r96, %r93;
	mul.hi.u64 	%rd134, %rd133, 8589934597;
	sub.s64 	%rd135, %rd133, %rd134;
	shr.u64 	%rd136, %rd135, 1;
	add.s64 	%rd137, %rd136, %rd134;
	shr.u64 	%rd138, %rd137, 30;
	mul.lo.s64 	%rd139, %rd138, 2147483647;
	sub.s64 	%rd140, %rd133, %rd139;
	st.global.u32 	[%rd4], %rd140;
	bra.uni 	$L__BB0_30;
$L__BB0_29:
	ld.global.u32 	%r97, [%rd5];
	mov.b32 	%r98, -1;
	shl.b32 	%r99, %r98, %r113;
	and.b32  	%r100, %r99, %r1;
	mul.wide.s32 	%rd141, %r100, 4;
	add.s64 	%rd142, %rd3, %rd141;
	ld.global.u32 	%r101, [%rd142+-4];
	mul.wide.u32 	%rd143, %r101, %r97;
	mul.hi.u64 	%rd144, %rd143, 8589934597;
	sub.s64 	%rd145, %rd143, %rd144;
	shr.u64 	%rd146, %rd145, 1;
	add.s64 	%rd147, %rd146, %rd144;
	shr.u64 	%rd148, %rd147, 30;
	mul.lo.s64 	%rd149, %rd148, 2147483647;
	sub.s64 	%rd150, %rd143, %rd149;
	st.global.u32 	[%rd5], %rd150;
$L__BB0_30:
	add.s32 	%r23, %r24, -1;
	setp.ne.s32 	%p16, %r1, %r23;
	mul.wide.s32 	%rd151, %r1, 4;
	add.s64 	%rd6, %rd2, %rd151;
	@%p16 bra 	$L__BB0_32;
	add.s64 	%rd153, %rd3, %rd151;
	ld.global.u32 	%r102, [%rd153+-4];
	st.global.u32 	[%rd6], %r102;
$L__BB0_32:
	setp.lt.s32 	%p17, %r1, 1;
	setp.ge.s32 	%p18, %r1, %r23;
	or.pred  	%p19, %p17, %p18;
	@%p19 bra 	$L__BB0_34;
	add.s32 	%r105, %r1, -1;
	mul.wide.u32 	%rd345, %r105, 4;
	add.s64 	%rd346, %rd3, %rd345;
	ld.global.u32 	%r106, [%rd346];
	mul.wide.u32 	%rd347, %r1, 4;
	add.s64 	%rd348, %rd1, %rd347;
	ld.global.u32 	%r107, [%rd348+4];
	mul.wide.u32 	%rd349, %r107, %r106;
	mul.hi.u64 	%rd350, %rd349, 8589934597;
	sub.s64 	%rd351, %rd349, %rd350;
	shr.u64 	%rd352, %rd351, 1;
	add.s64 	%rd353, %rd352, %rd350;
	shr.u64 	%rd354, %rd353, 30;
	mul.lo.s64 	%rd355, %rd354, 2147483647;
	sub.s64 	%rd356, %rd349, %rd355;
	add.s64 	%rd357, %rd2, %rd347;
	st.global.u32 	[%rd357], %rd356;
	bra.uni 	$L__BB0_36;
$L__BB0_34:
	setp.ne.s32 	%p20, %r1, 0;
	@%p20 bra 	$L__BB0_36;
	ld.global.u32 	%r103, [%rd1+4];
	st.global.u32 	[%rd2], %r103;
	mul.wide.s32 	%rd154, %r24, 4;
	add.s64 	%rd155, %rd3, %rd154;
	ld.global.u32 	%r104, [%rd155+-4];
	cvt.u64.u32 	%rd156, %r104;
	mul.wide.u32 	%rd157, %r104, %r104;
	mul.hi.u64 	%rd158, %rd157, 8589934597;
	sub.s64 	%rd159, %rd157, %rd158;
	shr.u64 	%rd160, %rd159, 1;
	add.s64 	%rd161, %rd160, %rd158;
	shr.u64 	%rd162, %rd161, 30;
	mul.lo.s64 	%rd163, %rd162, 2147483647;
	sub.s64 	%rd164, %rd157, %rd163;
	mul.lo.s64 	%rd165, %rd164, %rd164;
	mul.hi.u64 	%rd166, %rd165, 2305843010287435777;
	shr.u64 	%rd167, %rd166, 28;
	mul.lo.s64 	%rd168, %rd167, 2147483647;
	sub.s64 	%rd169, %rd165, %rd168;
	mul.lo.s64 	%rd170, %rd169, %rd156;
	mul.hi.u64 	%rd171, %rd170, -9223372032559808509;
	shr.u64 	%rd172, %rd171, 30;
	mul.lo.s64 	%rd173, %rd172, 2147483647;
	sub.s64 	%rd174, %rd170, %rd173;
	mul.lo.s64 	%rd175, %rd174, %rd174;
	mul.hi.u64 	%rd176, %rd175, 2305843010287435777;
	shr.u64 	%rd177, %rd176, 28;
	mul.lo.s64 	%rd178, %rd177, 2147483647;
	sub.s64 	%rd179, %rd175, %rd178;
	mul.lo.s64 	%rd180, %rd179, %rd174;
	mul.hi.u64 	%rd181, %rd180, 2305843010287435777;
	shr.u64 	%rd182, %rd181, 28;
	mul.lo.s64 	%rd183, %rd182, 2147483647;
	sub.s64 	%rd184, %rd180, %rd183;
	mul.lo.s64 	%rd185, %rd184, %rd184;
	mul.hi.u64 	%rd186, %rd185, 2305843010287435777;
	shr.u64 	%rd187, %rd186, 28;
	mul.lo.s64 	%rd188, %rd187, 2147483647;
	sub.s64 	%rd189, %rd185, %rd188;
	mul.lo.s64 	%rd190, %rd189, %rd189;
	mul.hi.u64 	%rd191, %rd190, 2305843010287435777;
	shr.u64 	%rd192, %rd191, 28;
	mul.lo.s64 	%rd193, %rd192, 2147483647;
	sub.s64 	%rd194, %rd190, %rd193;
	mul.lo.s64 	%rd195, %rd194, %rd194;
	mul.hi.u64 	%rd196, %rd195, 2305843010287435777;
	shr.u64 	%rd197, %rd196, 28;
	mul.lo.s64 	%rd198, %rd197, 2147483647;
	sub.s64 	%rd199, %rd195, %rd198;
	mul.lo.s64 	%rd200, %rd199, %rd174;
	mul.hi.u64 	%rd201, %rd200, 2305843010287435777;
	shr.u64 	%rd202, %rd201, 28;
	mul.lo.s64 	%rd203, %rd202, 2147483647;
	sub.s64 	%rd204, %rd200, %rd203;
	mul.lo.s64 	%rd205, %rd204, %rd204;
	mul.hi.u64 	%rd206, %rd205, 2305843010287435777;
	shr.u64 	%rd207, %rd206, 28;
	mul.lo.s64 	%rd208, %rd207, 2147483647;
	sub.s64 	%rd209, %rd205, %rd208;
	mul.lo.s64 	%rd210, %rd209, %rd174;
	mul.hi.u64 	%rd211, %rd210, 2305843010287435777;
	shr.u64 	%rd212, %rd211, 28;
	mul.lo.s64 	%rd213, %rd212, 2147483647;
	sub.s64 	%rd214, %rd210, %rd213;
	mul.lo.s64 	%rd215, %rd214, %rd214;
	mul.hi.u64 	%rd216, %rd215, 2305843010287435777;
	shr.u64 	%rd217, %rd216, 28;
	mul.lo.s64 	%rd218, %rd217, 2147483647;
	sub.s64 	%rd219, %rd215, %rd218;
	mul.lo.s64 	%rd220, %rd219, %rd219;
	mul.hi.u64 	%rd221, %rd220, 2305843010287435777;
	shr.u64 	%rd222, %rd221, 28;
	mul.lo.s64 	%rd223, %rd222, 2147483647;
	sub.s64 	%rd224, %rd220, %rd223;
	mul.lo.s64 	%rd225, %rd224, %rd224;
	mul.hi.u64 	%rd226, %rd225, 2305843010287435777;
	shr.u64 	%rd227, %rd226, 28;
	mul.lo.s64 	%rd228, %rd227, 2147483647;
	sub.s64 	%rd229, %rd225, %rd228;
	mul.lo.s64 	%rd230, %rd229, %rd229;
	mul.hi.u64 	%rd231, %rd230, 2305843010287435777;
	shr.u64 	%rd232, %rd231, 28;
	mul.lo.s64 	%rd233, %rd232, 2147483647;
	sub.s64 	%rd234, %rd230, %rd233;
	mul.lo.s64 	%rd235, %rd234, %rd234;
	mul.hi.u64 	%rd236, %rd235, 2305843010287435777;
	shr.u64 	%rd237, %rd236, 28;
	mul.lo.s64 	%rd238, %rd237, 2147483647;
	sub.s64 	%rd239, %rd235, %rd238;
	mul.lo.s64 	%rd240, %rd239, %rd239;
	mul.hi.u64 	%rd241, %rd240, 2305843010287435777;
	shr.u64 	%rd242, %rd241, 28;
	mul.lo.s64 	%rd243, %rd242, 2147483647;
	sub.s64 	%rd244, %rd240, %rd243;
	mul.lo.s64 	%rd245, %rd244, %rd244;
	mul.hi.u64 	%rd246, %rd245, 2305843010287435777;
	shr.u64 	%rd247, %rd246, 28;
	mul.lo.s64 	%rd248, %rd247, 2147483647;
	sub.s64 	%rd249, %rd245, %rd248;
	mul.lo.s64 	%rd250, %rd249, %rd249;
	mul.hi.u64 	%rd251, %rd250, 2305843010287435777;
	shr.u64 	%rd252, %rd251, 28;
	mul.lo.s64 	%rd253, %rd252, 2147483647;
	sub.s64 	%rd254, %rd250, %rd253;
	mul.lo.s64 	%rd255, %rd254, %rd214;
	mul.hi.u64 	%rd256, %rd255, 2305843010287435777;
	shr.u64 	%rd257, %rd256, 28;
	mul.lo.s64 	%rd258, %rd257, 2147483647;
	sub.s64 	%rd259, %rd255, %rd258;
	mul.lo.s64 	%rd260, %rd259, %rd259;
	mul.hi.u64 	%rd261, %rd260, 2305843010287435777;
	shr.u64 	%rd262, %rd261, 28;
	mul.lo.s64 	%rd263, %rd262, 2147483647;
	sub.s64 	%rd264, %rd260, %rd263;
	mul.lo.s64 	%rd265, %rd264, %rd264;
	mul.hi.u64 	%rd266, %rd265, 2305843010287435777;
	shr.u64 	%rd267, %rd266, 28;
	mul.lo.s64 	%rd268, %rd267, 2147483647;
	sub.s64 	%rd269, %rd265, %rd268;
	mul.lo.s64 	%rd270, %rd269, %rd269;
	mul.hi.u64 	%rd271, %rd270, 2305843010287435777;
	shr.u64 	%rd272, %rd271, 28;
	mul.lo.s64 	%rd273, %rd272, 2147483647;
	sub.s64 	%rd274, %rd270, %rd273;
	mul.lo.s64 	%rd275, %rd274, %rd274;
	mul.hi.u64 	%rd276, %rd275, 2305843010287435777;
	shr.u64 	%rd277, %rd276, 28;
	mul.lo.s64 	%rd278, %rd277, 2147483647;
	sub.s64 	%rd279, %rd275, %rd278;
	mul.lo.s64 	%rd280, %rd279, %rd279;
	mul.hi.u64 	%rd281, %rd280, 2305843010287435777;
	shr.u64 	%rd282, %rd281, 28;
	mul.lo.s64 	%rd283, %rd282, 2147483647;
	sub.s64 	%rd284, %rd280, %rd283;
	mul.lo.s64 	%rd285, %rd284, %rd284;
	mul.hi.u64 	%rd286, %rd285, 2305843010287435777;
	shr.u64 	%rd287, %rd286, 28;
	mul.lo.s64 	%rd288, %rd287, 2147483647;
	sub.s64 	%rd289, %rd285, %rd288;
	mul.lo.s64 	%rd290, %rd289, %rd289;
	mul.hi.u64 	%rd291, %rd290, 2305843010287435777;
	shr.u64 	%rd292, %rd291, 28;
	mul.lo.s64 	%rd293, %rd292, 2147483647;
	sub.s64 	%rd294, %rd290, %rd293;
	mul.lo.s64 	%rd295, %rd294, %rd294;
	mul.hi.u64 	%rd296, %rd295, 2305843010287435777;
	shr.u64 	%rd297, %rd296, 28;
	mul.lo.s64 	%rd298, %rd297, 2147483647;
	sub.s64 	%rd299, %rd295, %rd298;
	mul.lo.s64 	%rd300, %rd299, %rd214;
	mul.hi.u64 	%rd301, %rd300, 2305843010287435777;
	shr.u64 	%rd302, %rd301, 28;
	mul.lo.s64 	%rd303, %rd302, 2147483647;
	sub.s64 	%rd304, %rd300, %rd303;
	mul.lo.s64 	%rd305, %rd304, %rd304;
	mul.hi.u64 	%rd306, %rd305, 2305843010287435777;
	shr.u64 	%rd307, %rd306, 28;
	mul.lo.s64 	%rd308, %rd307, 2147483647;
	sub.s64 	%rd309, %rd305, %rd308;
	mul.lo.s64 	%rd310, %rd309, %rd309;
	mul.hi.u64 	%rd311, %rd310, 2305843010287435777;
	shr.u64 	%rd312, %rd311, 28;
	mul.lo.s64 	%rd313, %rd312, 2147483647;
	sub.s64 	%rd314, %rd310, %rd313;
	mul.lo.s64 	%rd315, %rd314, %rd314;
	mul.hi.u64 	%rd316, %rd315, 2305843010287435777;
	shr.u64 	%rd317, %rd316, 28;
	mul.lo.s64 	%rd318, %rd317, 2147483647;
	sub.s64 	%rd319, %rd315, %rd318;
	mul.lo.s64 	%rd320, %rd319, %rd319;
	mul.hi.u64 	%rd321, %rd320, 2305843010287435777;
	shr.u64 	%rd322, %rd321, 28;
	mul.lo.s64 	%rd323, %rd322, 2147483647;
	sub.s64 	%rd324, %rd320, %rd323;
	mul.lo.s64 	%rd325, %rd324, %rd324;
	mul.hi.u64 	%rd326, %rd325, 2305843010287435777;
	shr.u64 	%rd327, %rd326, 28;
	mul.lo.s64 	%rd328, %rd327, 2147483647;
	sub.s64 	%rd329, %rd325, %rd328;
	mul.lo.s64 	%rd330, %rd329, %rd329;
	mul.hi.u64 	%rd331, %rd330, 2305843010287435777;
	shr.u64 	%rd332, %rd331, 28;
	mul.lo.s64 	%rd333, %rd332, 2147483647;
	sub.s64 	%rd334, %rd330, %rd333;
	mul.lo.s64 	%rd335, %rd334, %rd334;
	mul.hi.u64 	%rd336, %rd335, 2305843010287435777;
	shr.u64 	%rd337, %rd336, 28;
	mul.lo.s64 	%rd338, %rd337, 2147483647;
	sub.s64 	%rd339, %rd335, %rd338;
	mul.lo.s64 	%rd340, %rd339, %rd204;
	mul.hi.u64 	%rd341, %rd340, 2305843010287435777;
	shr.u64 	%rd342, %rd341, 28;
	mul.lo.s64 	%rd343, %rd342, 2147483647;
	sub.s64 	%rd344, %rd340, %rd343;
	st.shared.u32 	[_ZZ13batch_inverseE3inv], %rd344;
$L__BB0_36:
	bar.sync 	0;
	ld.global.u32 	%r108, [%rd6];
	ld.shared.u32 	%r109, [_ZZ13batch_inverseE3inv];
	mul.wide.u32 	%rd358, %r109, %r108;
	mul.hi.u64 	%rd359, %rd358, 8589934597;
	sub.s64 	%rd360, %rd358, %rd359;
	shr.u64 	%rd361, %rd360, 1;
	add.s64 	%rd362, %rd361, %rd359;
	shr.u64 	%rd363, %rd362, 30;
	mul.lo.s64 	%rd364, %rd363, 2147483647;
	sub.s64 	%rd365, %rd358, %rd364;
	st.global.u32 	[%rd6], %rd365;
$L__BB0_37:
	ret;

}


// ===== COMPILED SASS (sm_100) =====

	.target	sm_100

	.elftype	@"ET_EXEC"


//--------------------- .note.nv.tkinfo           --------------------------
	.section	.note.nv.tkinfo,"",@"SHT_NOTE"
	.sectionflags	@"SHF_NOTE_NV_TKINFO"
	.tkinfo
        /*0018*/ 	.word	0x00000002
        /*0030*/ 	.string	""
        /*0030*/ 	.string	"ptxas"
        /*0030*/ 	.string	"Cuda compilation tools, release 13.0, V13.0.88"
        /*0030*/ 	.string	"Build cuda_13.0.r13.0/compiler.36424714_0"
        /*0030*/ 	.string	"-arch sm_100 -m 64 "



//--------------------- .note.nv.cuinfo           --------------------------
	.section	.note.nv.cuinfo,"",@"SHT_NOTE"
	.sectionflags	@"SHF_NOTE_NV_CUINFO"
        /*0018*/ 	.short	0x0002
        /*001a*/ 	.short	0x0064
        /*001c*/ 	.short	0x0082
	.zero		2


//--------------------- .nv.info                  --------------------------
	.section	.nv.info,"",@"SHT_CUDA_INFO"
	.align	4


	//----- nvinfo : EIATTR_REGCOUNT
	.align		4
        /*0000*/ 	.byte	0x04, 0x2f
        /*0002*/ 	.short	(.L_1 - .L_0)
	.align		4
.L_0:
        /*0004*/ 	.word	index@(batch_inverse)
        /*0008*/ 	.word	0x00000016


	//----- nvinfo : EIATTR_FRAME_SIZE
	.align		4
.L_1:
        /*000c*/ 	.byte	0x04, 0x11
        /*000e*/ 	.short	(.L_3 - .L_2)
	.align		4
.L_2:
        /*0010*/ 	.word	index@(batch_inverse)
        /*0014*/ 	.word	0x00000000


	//----- nvinfo : EIATTR_MIN_STACK_SIZE
	.align		4
.L_3:
        /*0018*/ 	.byte	0x04, 0x12
        /*001a*/ 	.short	(.L_5 - .L_4)
	.align		4
.L_4:
        /*001c*/ 	.word	index@(batch_inverse)
        /*0020*/ 	.word	0x00000000
.L_5:


//--------------------- .nv.compat                --------------------------
	.section	.nv.compat,"",@"SHT_CUDA_COMPAT_INFO"
	.align	4
        /*0000*/ 	.byte	0x02, 0x09, 0x00, 0x00, 0x02, 0x02, 0x01, 0x00, 0x02, 0x05, 0x05, 0x00, 0x03, 0x07, 0x01, 0x01
        /*0010*/ 	.byte	0x02, 0x03, 0x00, 0x00, 0x02, 0x06, 0x01, 0x00, 0x04, 0x0b, 0x08, 0x00, 0x09, 0x00, 0x00, 0x00
        /*0020*/ 	.byte	0x00, 0x00, 0x00, 0x00


//--------------------- .nv.info.batch_inverse    --------------------------
	.section	.nv.info.batch_inverse,"",@"SHT_CUDA_INFO"
	.sectionflags	@""
	.align	4


	//----- nvinfo : EIATTR_CUDA_API_VERSION
	.align		4
        /*0000*/ 	.byte	0x04, 0x37
        /*0002*/ 	.short	(.L_7 - .L_6)
.L_6:
        /*0004*/ 	.word	0x00000082


	//----- nvinfo : EIATTR_KPARAM_INFO
	.align		4
.L_7:
        /*0008*/ 	.byte	0x04, 0x17
        /*000a*/ 	.short	(.L_9 - .L_8)
.L_8:
        /*000c*/ 	.word	0x00000000
        /*0010*/ 	.short	0x0004
        /*0012*/ 	.short	0x001c
        /*0014*/ 	.byte	0x00, 0xf0, 0x11, 0x00


	//----- nvinfo : EIATTR_KPARAM_INFO
	.align		4
.L_9:
        /*0018*/ 	.byte	0x04, 0x17
        /*001a*/ 	.short	(.L_11 - .L_10)
.L_10:
        /*001c*/ 	.word	0x00000000
        /*0020*/ 	.short	0x0003
        /*0022*/ 	.short	0x0018
        /*0024*/ 	.byte	0x00, 0xf0, 0x11, 0x00


	//----- nvinfo : EIATTR_KPARAM_INFO
	.align		4
.L_11:
        /*0028*/ 	.byte	0x04, 0x17
        /*002a*/ 	.short	(.L_13 - .L_12)
.L_12:
        /*002c*/ 	.word	0x00000000
        /*0030*/ 	.short	0x0002
        /*0032*/ 	.short	0x0010
        /*0034*/ 	.byte	0x00, 0xf5, 0x21, 0x00


	//----- nvinfo : EIATTR_KPARAM_INFO
	.align		4
.L_13:
        /*0038*/ 	.byte	0x04, 0x17
        /*003a*/ 	.short	(.L_15 - .L_14)
.L_14:
        /*003c*/ 	.word	0x00000000
        /*0040*/ 	.short	0x0001
        /*0042*/ 	.short	0x0008
        /*0044*/ 	.byte	0x00, 0xf5, 0x21, 0x00


	//----- nvinfo : EIATTR_KPARAM_INFO
	.align		4
.L_15:
        /*0048*/ 	.byte	0x04, 0x17
        /*004a*/ 	.short	(.L_17 - .L_16)
.L_16:
        /*004c*/ 	.word	0x00000000
        /*0050*/ 	.short	0x0000
        /*0052*/ 	.short	0x0000
        /*0054*/ 	.byte	0x00, 0xf5, 0x21, 0x00


	//----- nvinfo : EIATTR_SPARSE_MMA_MASK
	.align		4
.L_17:
        /*0058*/ 	.byte	0x03, 0x50
        /*005a*/ 	.short	0x0000


	//----- nvinfo : EIATTR_MAXREG_COUNT
	.align		4
        /*005c*/ 	.byte	0x03, 0x1b
        /*005e*/ 	.short	0x00ff


	//----- nvinfo : EIATTR_NUM_BARRIERS
	.align		4
        /*0060*/ 	.byte	0x02, 0x4c
        /*0062*/ 	.byte	0x01
	.zero		1


	//----- nvinfo : EIATTR_MERCURY_ISA_VERSION
	.align		4
        /*0064*/ 	.byte	0x03, 0x5f
        /*0066*/ 	.short	0x0101


	//----- nvinfo : EIATTR_VRC_CTA_INIT_COUNT
	.align		4
        /*0068*/ 	.byte	0x02, 0x4a
	.zero		1
	.zero		1


	//----- nvinfo : EIATTR_EXIT_INSTR_OFFSETS
	.align		4
        /*006c*/ 	.byte	0x04, 0x1c
        /*006e*/ 	.short	(.L_19 - .L_18)


	//   ....[0]....
.L_18:
        /*0070*/ 	.word	0x00000070


	//   ....[1]....
        /*0074*/ 	.word	0x00004370


	//----- nvinfo : EIATTR_CRS_STACK_SIZE
	.align		4
.L_19:
        /*0078*/ 	.byte	0x04, 0x1e
        /*007a*/ 	.short	(.L_21 - .L_20)
.L_20:
        /*007c*/ 	.word	0x00000000


	//----- nvinfo : EIATTR_CBANK_PARAM_SIZE
	.align		4
.L_21:
        /*0080*/ 	.byte	0x03, 0x19
        /*0082*/ 	.short	0x0020


	//----- nvinfo : EIATTR_PARAM_CBANK
	.align		4
        /*0084*/ 	.byte	0x04, 0x0a
        /*0086*/ 	.short	(.L_23 - .L_22)
	.align		4
.L_22:
        /*0088*/ 	.word	index@(.nv.constant0.batch_inverse)
        /*008c*/ 	.short	0x0380
        /*008e*/ 	.short	0x0020


	//----- nvinfo : EIATTR_SW_WAR
	.align		4
.L_23:
        /*0090*/ 	.byte	0x04, 0x36
        /*0092*/ 	.short	(.L_25 - .L_24)
.L_24:
        /*0094*/ 	.word	0x00000008
.L_25:


//--------------------- .nv.callgraph             --------------------------
	.section	.nv.callgraph,"",@"SHT_CUDA_CALLGRAPH"
	.align	4
	.sectionentsize	8
	.align		4
        /*0000*/ 	.word	0x00000000
	.align		4
        /*0004*/ 	.word	0xffffffff
	.align		4
        /*0008*/ 	.word	0x00000000
	.align		4
        /*000c*/ 	.word	0xfffffffe
	.align		4
        /*0010*/ 	.word	0x00000000
	.align		4
        /*0014*/ 	.word	0xfffffffd
	.align		4
        /*0018*/ 	.word	0x00000000
	.align		4
        /*001c*/ 	.word	0xfffffffc


//--------------------- .text.batch_inverse       --------------------------
	.section	.text.batch_inverse,"ax",@progbits
	.align	128
        .global         batch_inverse
        .type           batch_inverse,@function
        .size           batch_inverse,(.L_x_28 - batch_inverse)
        .other          batch_inverse,@"STO_CUDA_ENTRY STV_DEFAULT"
batch_inverse:
.text.batch_inverse:
[----:B------:R-:W-:Y:S01]  /*0000*/  LDC R1, c[0x0][0x37c] ;  /* 0x0000df00ff017b82 */ /* 0x000fe20000000800 */
[----:B------:R-:W0:Y:S07]  /*0010*/  S2R R3, SR_TID.X ;  /* 0x0000000000037919 */ /* 0x000e2e0000002100 */
[----:B------:R-:W0:Y:S01]  /*0020*/  S2UR UR4, SR_CTAID.X ;  /* 0x00000000000479c3 */ /* 0x000e220000002500 */
[----:B------:R-:W1:Y:S07]  /*0030*/  LDCU UR5, c[0x0][0x398] ;  /* 0x00007300ff0577ac */ /* 0x000e6e0008000800 */
[----:B------:R-:W0:Y:S02]  /*0040*/  LDC R0, c[0x0][0x360] ;  /* 0x0000d800ff007b82 */ /* 0x000e240000000800 */
[----:B0-----:R-:W-:-:S05]  /*0050*/  IMAD R0, R0, UR4, R3 ;  /* 0x0000000400007c24 */ /* 0x001fca000f8e0203 */
[----:B-1----:R-:W-:-:S13]  /*0060*/  ISETP.GE.AND P0, PT, R0, UR5, PT ;  /* 0x0000000500007c0c */ /* 0x002fda000bf06270 */
[----:B------:R-:W-:Y:S05]  /*0070*/  @P0 EXIT ;  /* 0x000000000000094d */ /* 0x000fea0003800000 */
[----:B------:R-:W0:Y:S01]  /*0080*/  LDCU UR5, c[0x0][0x39c] ;  /* 0x00007380ff0577ac */ /* 0x000e220008000800 */
[----:B------:R-:W1:Y:S01]  /*0090*/  LDCU.64 UR10, c[0x0][0x358] ;  /* 0x00006b00ff0a77ac */ /* 0x000e620008000a00 */
[----:B0-----:R-:W-:-:S09]  /*00a0*/  UISETP.GE.AND UP0, UPT, UR5, 0x1, UPT ;  /* 0x000000010500788c */ /* 0x001fd2000bf06270 */
[----:B-1----:R-:W-:Y:S05]  /*00b0*/  BRA.U !UP0, `(.L_x_0) ;  /* 0x0000001908407547 */ /* 0x002fea000b800000 */
[----:B------:R-:W0:Y:S01]  /*00c0*/  LDC.64 R2, c[0x0][0x388] ;  /* 0x0000e200ff027b82 */ /* 0x000e220000000a00 */
[----:B------:R-:W-:Y:S02]  /*00d0*/  UISETP.GE.U32.AND UP0, UPT, UR5, 0x4, UPT ;  /* 0x000000040500788c */ /* 0x000fe4000bf06070 */
[----:B------:R-:W-:Y:S01]  /*00e0*/  ULOP3.LUT UR6, UR5, 0x3, URZ, 0xc0, !UPT ;  /* 0x0000000305067892 */ /* 0x000fe2000f8ec0ff */
[----:B------:R-:W-:-:S04]  /*00f0*/  UMOV UR4, URZ ;  /* 0x000000ff00047c82 */ /* 0x000fc80008000000 */
[----:B------:R-:W1:Y:S01]  /*0100*/  LDC.64 R4, c[0x0][0x380] ;  /* 0x0000e000ff047b82 */ /* 0x000e620000000a00 */
[----:B0-----:R-:W-:-:S04]  /*0110*/  IMAD.WIDE R2, R0, 0x4, R2 ;  /* 0x0000000400027825 */ /* 0x001fc800078e0202 */
[----:B-1----:R-:W-:Y:S01]  /*0120*/  IMAD.WIDE R4, R0, 0x4, R4 ;  /* 0x0000000400047825 */ /* 0x002fe200078e0204 */
[----:B------:R-:W-:Y:S06]  /*0130*/  BRA.U !UP0, `(.L_x_1) ;  /* 0x0000000d08707547 */ /* 0x000fec000b800000 */
[----:B------:R-:W0:Y:S01]  /*0140*/  LDC.64 R6, c[0x0][0x380] ;  /* 0x0000e000ff067b82 */ /* 0x000e220000000a00 */
[----:B------:R-:W-:Y:S01]  /*0150*/  ULOP3.LUT UR4, UR5, 0x7ffffffc, URZ, 0xc0, !UPT ;  /* 0x7ffffffc05047892 */ /* 0x000fe2000f8ec0ff */
[----:B------:R-:W-:-:S03]  /*0160*/  UMOV UR8, 0x1 ;  /* 0x0000000100087882 */ /* 0x000fc60000000000 */
[----:B------:R-:W-:-:S03]  /*0170*/  UIADD3 UR7, UPT, UPT, -UR4, URZ, URZ ;  /* 0x000000ff04077290 */ /* 0x000fc6000fffe1ff */
[----:B------:R-:W1:Y:S09]  /*0180*/  LDC.64 R8, c[0x0][0x388] ;  /* 0x0000e200ff087b82 */ /* 0x000e720000000a00 */
.L_x_14:
[----:B------:R-:W-:Y:S01]  /*0190*/  UIADD3 UR9, UPT, UPT, UR8, -0x1, URZ ;  /* 0xffffffff08097890 */ /* 0x000fe2000fffe0ff */
[----:B------:R-:W-:Y:S01]  /*01a0*/  BSSY.RECONVERGENT B0, `(.L_x_2) ;  /* 0x0000035000007945 */ /* 0x000fe20003800200 */
[----:B------:R-:W-:-:S04]  /*01b0*/  UIADD3 UR7, UPT, UPT, UR7, 0x4, URZ ;  /* 0x0000000407077890 */ /* 0x000fc8000fffe0ff */
[----:B------:R-:W-:Y:S01]  /*01c0*/  SHF.R.S32.HI R10, RZ, UR9, R0 ;  /* 0x00000009ff0a7c19 */ /* 0x000fe20008011400 */
[----:B------:R-:W-:-:S03]  /*01d0*/  UISETP.NE.AND UP0, UPT, UR7, URZ, UPT ;  /* 0x000000ff0700728c */ /* 0x000fc6000bf05270 */
[----:B01----:R-:W-:-:S04]  /*01e0*/  LOP3.LUT R11, R10, 0x80000001, RZ, 0xc0, !PT ;  /* 0x800000010a0b7812 */ /* 0x003fc800078ec0ff */
[----:B------:R-:W-:-:S13]  /*01f0*/  ISETP.NE.AND P0, PT, R11, 0x1, PT ;  /* 0x000000010b00780c */ /* 0x000fda0003f05270 */
[----:B------:R-:W-:Y:S05]  /*0200*/  @P0 BRA `(.L_x_3) ;  /* 0x0000000000600947 */ /* 0x000fea0003800000 */
[----:B------:R-:W-:Y:S01]  /*0210*/  UMOV UR5, 0xffffffff ;  /* 0xffffffff00057882 */ /* 0x000fe20000000000 */
[----:B------:R-:W2:Y:S01]  /*0220*/  LDG.E R10, desc[UR10][R4.64] ;  /* 0x0000000a040a7981 */ /* 0x000ea2000c1e1900 */
[----:B------:R-:W-:-:S06]  /*0230*/  USHF.L.U32 UR5, UR5, UR9, URZ ;  /* 0x0000000905057299 */ /* 0x000fcc00080006ff */
[----:B------:R-:W-:-:S05]  /*0240*/  LOP3.LUT R13, R0, UR5, RZ, 0xc0, !PT ;  /* 0x00000005000d7c12 */ /* 0x000fca000f8ec0ff */
[----:B0-----:R-:W-:-:S05]  /*0250*/  IMAD.WIDE R12, R13, 0x4, R6 ;  /* 0x000000040d0c7825 */ /* 0x001fca00078e0206 */
[----:B------:R-:W2:Y:S02]  /*0260*/  LDG.E R11, desc[UR10][R12.64+-0x4] ;  /* 0xfffffc0a0c0b7981 */ /* 0x000ea4000c1e1900 */
[----:B--2---:R-:W-:-:S06]  /*0270*/  IMAD.WIDE.U32 R10, R11, R10, RZ ;  /* 0x0000000a0b0a7225 */ /* 0x004fcc00078e00ff */
[----:B------:R-:W-:-:S04]  /*0280*/  IMAD.WIDE.U32 R14, R11, 0x5, RZ ;  /* 0x000000050b0e7825 */ /* 0x000fc800078e00ff */
[----:B------:R-:W-:-:S04]  /*0290*/  IMAD.WIDE.U32 R16, P0, R10, 0x2, R14 ;  /* 0x000000020a107825 */ /* 0x000fc8000780000e */
[----:B------:R-:W-:Y:S01]  /*02a0*/  IMAD.WIDE.U32 R14, R10, 0x5, RZ ;  /* 0x000000050a0e7825 */ /* 0x000fe200078e00ff */
[----:B------:R-:W-:Y:S02]  /*02b0*/  IADD3.X R19, PT, PT, RZ, RZ, RZ, P0, !PT ;  /* 0x000000ffff137210 */ /* 0x000fe400007fe4ff */
[----:B------:R-:W-:Y:S02]  /*02c0*/  MOV R18, R17 ;  /* 0x0000001100127202 */ /* 0x000fe40000000f00 */
[----:B------:R-:W-:-:S05]  /*02d0*/  IADD3 RZ, P0, PT, R15, R16, RZ ;  /* 0x000000100fff7210 */ /* 0x000fca0007f1e0ff */
[----:B------:R-:W-:-:S03]  /*02e0*/  IMAD.WIDE.U32.X R14, R11, 0x2, R18, P0 ;  /* 0x000000020b0e7825 */ /* 0x000fc600000e0412 */
[----:B------:R-:W-:-:S04]  /*02f0*/  IADD3 R16, P0, PT, R10, -R14, RZ ;  /* 0x8000000e0a107210 */ /* 0x000fc80007f1e0ff */
[----:B------:R-:W-:-:S04]  /*0300*/  IADD3.X R17, PT, PT, R11, ~R15, RZ, P0, !PT ;  /* 0x8000000f0b117210 */ /* 0x000fc800007fe4ff */
[--C-:B------:R-:W-:Y:S02]  /*0310*/  SHF.R.U64 R11, R16, 0x1, R17.reuse ;  /* 0x00000001100b7819 */ /* 0x100fe40000001211 */
[----:B------:R-:W-:Y:S02]  /*0320*/  SHF.R.U32.HI R13, RZ, 0x1, R17 ;  /* 0x00000001ff0d7819 */ /* 0x000fe40000011611 */
[----:B------:R-:W-:-:S04]  /*0330*/  IADD3 R11, P0, PT, R11, R14, RZ ;  /* 0x0000000e0b0b7210 */ /* 0x000fc80007f1e0ff */
[----:B------:R-:W-:-:S04]  /*0340*/  IADD3.X R14, PT, PT, R13, R15, RZ, P0, !PT ;  /* 0x0000000f0d0e7210 */ /* 0x000fc800007fe4ff */
[----:B------:R-:W-:-:S05]  /*0350*/  SHF.R.U64 R11, R11, 0x1e, R14 ;  /* 0x0000001e0b0b7819 */ /* 0x000fca000000120e */
[----:B------:R-:W-:-:S05]  /*0360*/  IMAD R11, R11, -0x7fffffff, R10 ;  /* 0x800000010b0b7824 */ /* 0x000fca00078e020a */
[----:B------:R2:W-:Y:S01]  /*0370*/  STG.E desc[UR10][R4.64], R11 ;  /* 0x0000000b04007986 */ /* 0x0005e2000c10190a */
[----:B------:R-:W-:Y:S05]  /*0380*/  BRA `(.L_x_4) ;  /* 0x0000000000587947 */ /* 0x000fea0003800000 */
.L_x_3:
[----:B------:R-:W-:-:S04]  /*0390*/  IADD3 R10, PT, PT, R10, 0x1, RZ ;  /* 0x000000010a0a7810 */ /* 0x000fc80007ffe0ff */
[----:B------:R-:W-:Y:S02]  /*03a0*/  SHF.L.U32 R13, R10, UR9, RZ ;  /* 0x000000090a0d7c19 */ /* 0x000fe400080006ff */
[----:B------:R-:W2:Y:S03]  /*03b0*/  LDG.E R10, desc[UR10][R2.64] ;  /* 0x0000000a020a7981 */ /* 0x000ea6000c1e1900 */
[----:B-1----:R-:W-:-:S05]  /*03c0*/  IMAD.WIDE R12, R13, 0x4, R8 ;  /* 0x000000040d0c7825 */ /* 0x002fca00078e0208 */
        /* <DEDUP_REMOVED lines=17> */
[----:B------:R1:W-:Y:S02]  /*04e0*/  STG.E desc[UR10][R2.64], R11 ;  /* 0x0000000b02007986 */ /* 0x0003e4000c10190a */
.L_x_4:
[----:B------:R-:W-:Y:S05]  /*04f0*/  BSYNC.RECONVERGENT B0 ;  /* 0x0000000000007941 */ /* 0x000fea0003800200 */
.L_x_2:
[----:B------:R-:W-:Y:S01]  /*0500*/  SHF.R.S32.HI R10, RZ, UR8, R0 ;  /* 0x00000008ff0a7c19 */ /* 0x000fe20008011400 */
[----:B------:R-:W-:Y:S01]  /*0510*/  UIADD3 UR12, UPT, UPT, UR8, 0x2, URZ ;  /* 0x00000002080c7890 */ /* 0x000fe2000fffe0ff */
[----:B------:R-:W-:Y:S02]  /*0520*/  BSSY.RECONVERGENT B0, `(.L_x_5) ;  /* 0x0000032000007945 */ /* 0x000fe40003800200 */
[----:B-12---:R-:W-:-:S04]  /*0530*/  LOP3.LUT R11, R10, 0x80000001, RZ, 0xc0, !PT ;  /* 0x800000010a0b7812 */ /* 0x006fc800078ec0ff */
[----:B------:R-:W-:-:S13]  /*0540*/  ISETP.NE.AND P0, PT, R11, 0x1, PT ;  /* 0x000000010b00780c */ /* 0x000fda0003f05270 */
[----:B------:R-:W-:Y:S05]  /*0550*/  @!P0 BRA `(.L_x_6) ;  /* 0x00000000005c8947 */ /* 0x000fea0003800000 */
[----:B------:R-:W-:Y:S01]  /*0560*/  IADD3 R10, PT, PT, R10, 0x1, RZ ;  /* 0x000000010a0a7810 */ /* 0x000fe20007ffe0ff */
[----:B------:R-:W2:Y:S03]  /*0570*/  LDG.E R11, desc[UR10][R2.64] ;  /* 0x0000000a020b7981 */ /* 0x000ea6000c1e1900 */
[----:B------:R-:W-:-:S05]  /*0580*/  SHF.L.U32 R13, R10, UR8, RZ ;  /* 0x000000080a0d7c19 */ /* 0x000fca00080006ff */
[----:B------:R-:W-:-:S05]  /*0590*/  IMAD.WIDE R12, R13, 0x4, R8 ;  /* 0x000000040d0c7825 */ /* 0x000fca00078e0208 */
        /* <DEDUP_REMOVED lines=19> */
.L_x_6:
        /* <DEDUP_REMOVED lines=10> */
[----:B------:R-:W-:-:S03]  /*0770*/  IADD3.X R19, PT, PT, RZ, RZ, RZ, P0, !PT ;  /* 0x000000ffff137210 */ /* 0x000fc600007fe4ff */
[----:B------:R-:W-:Y:S01]  /*0780*/  IMAD.MOV.U32 R18, RZ, RZ, R17 ;  /* 0x000000ffff127224 */ /* 0x000fe200078e0011 */
        /* <DEDUP_REMOVED lines=11> */
.L_x_7:
[----:B------:R-:W-:Y:S05]  /*0840*/  BSYNC.RECONVERGENT B0 ;  /* 0x0000000000007941 */ /* 0x000fea0003800200 */
.L_x_5:
[----:B------:R-:W-:Y:S01]  /*0850*/  UIADD3 UR13, UPT, UPT, UR8, 0x1, URZ ;  /* 0x00000001080d7890 */ /* 0x000fe2000fffe0ff */
[----:B------:R-:W-:Y:S05]  /*0860*/  BSSY.RECONVERGENT B0, `(.L_x_8) ;  /* 0x0000033000007945 */ /* 0x000fea0003800200 */
[----:B------:R-:W-:-:S04]  /*0870*/  SHF.R.S32.HI R10, RZ, UR13, R0 ;  /* 0x0000000dff0a7c19 */ /* 0x000fc80008011400 */
[----:B01----:R-:W-:-:S04]  /*0880*/  LOP3.LUT R11, R10, 0x80000001, RZ, 0xc0, !PT ;  /* 0x800000010a0b7812 */ /* 0x003fc800078ec0ff */
[----:B------:R-:W-:-:S13]  /*0890*/  ISETP.NE.AND P0, PT, R11, 0x1, PT ;  /* 0x000000010b00780c */ /* 0x000fda0003f05270 */
[----:B------:R-:W-:Y:S05]  /*08a0*/  @!P0 BRA `(.L_x_9) ;  /* 0x00000000005c8947 */ /* 0x000fea0003800000 */
[----:B------:R-:W-:-:S04]  /*08b0*/  IADD3 R10, PT, PT, R10, 0x1, RZ ;  /* 0x000000010a0a7810 */ /* 0x000fc80007ffe0ff */
[----:B------:R-:W-:Y:S02]  /*08c0*/  SHF.L.U32 R13, R10, UR13, RZ ;  /* 0x0000000d0a0d7c19 */ /* 0x000fe400080006ff */
[----:B------:R-:W2:Y:S03]  /*08d0*/  LDG.E R10, desc[UR10][R2.64] ;  /* 0x0000000a020a7981 */ /* 0x000ea6000c1e1900 */
        /* <DEDUP_REMOVED lines=20> */
.L_x_9:
[----:B------:R-:W-:Y:S01]  /*0a20*/  UMOV UR5, 0xfffffffc ;  /* 0xfffffffc00057882 */ /* 0x000fe20000000000 */
[----:B------:R-:W2:Y:S01]  /*0a30*/  LDG.E R10, desc[UR10][R4.64] ;  /* 0x0000000a040a7981 */ /* 0x000ea2000c1e1900 */
[----:B------:R-:W-:-:S06]  /*0a40*/  USHF.L.U32 UR5, UR5, UR9, URZ ;  /* 0x0000000905057299 */ /* 0x000fcc00080006ff */
[----:B------:R-:W-:-:S05]  /*0a50*/  LOP3.LUT R13, R0, UR5, RZ, 0xc0, !PT ;  /* 0x00000005000d7c12 */ /* 0x000fca000f8ec0ff */
        /* <DEDUP_REMOVED lines=19> */
.L_x_10:
[----:B------:R-:W-:Y:S05]  /*0b90*/  BSYNC.RECONVERGENT B0 ;  /* 0x0000000000007941 */ /* 0x000fea0003800200 */
.L_x_8:
[----:B------:R-:W-:Y:S01]  /*0ba0*/  SHF.R.S32.HI R10, RZ, UR12, R0 ;  /* 0x0000000cff0a7c19 */ /* 0x000fe20008011400 */
[----:B------:R-:W-:Y:S03]  /*0bb0*/  BSSY.RECONVERGENT B0, `(.L_x_11) ;  /* 0x0000032000007945 */ /* 0x000fe60003800200 */
        /* <DEDUP_REMOVED lines=16> */
[----:B------:R-:W-:-:S05]  /*0cc0*/  IADD3 R16, P0, PT, R10, -R14, RZ ;  /* 0x8000000e0a107210 */ /* 0x000fca0007f1e0ff */
[----:B------:R-:W-:-:S05]  /*0cd0*/  IMAD.X R17, R11, 0x1, ~R15, P0 ;  /* 0x000000010b117824 */ /* 0x000fca00000e0e0f */
        /* <DEDUP_REMOVED lines=8> */
.L_x_12:
        /* <DEDUP_REMOVED lines=23> */
.L_x_13:
[----:B------:R-:W-:Y:S05]  /*0ed0*/  BSYNC.RECONVERGENT B0 ;  /* 0x0000000000007941 */ /* 0x000fea0003800200 */
.L_x_11:
[----:B------:R-:W-:Y:S01]  /*0ee0*/  UIADD3 UR8, UPT, UPT, UR8, 0x4, URZ ;  /* 0x0000000408087890 */ /* 0x000fe2000fffe0ff */
[----:B------:R-:W-:Y:S11]  /*0ef0*/  BRA.U UP0, `(.L_x_14) ;  /* 0xfffffff100a47547 */ /* 0x000ff6000b83ffff */
.L_x_1:
[----:B------:R-:W-:-:S09]  /*0f00*/  UISETP.NE.AND UP0, UPT, UR6, URZ, UPT ;  /* 0x000000ff0600728c */ /* 0x000fd2000bf05270 */
[----:B------:R-:W-:Y:S05]  /*0f10*/  BRA.U !UP0, `(.L_x_0) ;  /* 0x0000000908a87547 */ /* 0x000fea000b800000 */
[----:B------:R-:W-:-:S09]  /*0f20*/  UISETP.NE.AND UP0, UPT, UR6, 0x1, UPT ;  /* 0x000000010600788c */ /* 0x000fd2000bf05270 */
[----:B------:R-:W-:Y:S05]  /*0f30*/  BRA.U !UP0, `(.L_x_15) ;  /* 0x0000000508b87547 */ /* 0x000fea000b800000 */
[----:B------:R-:W-:Y:S01]  /*0f40*/  SHF.R.S32.HI R6, RZ, UR4, R0 ;  /* 0x00000004ff067c19 */ /* 0x000fe20008011400 */
[----:B------:R-:W-:Y:S03]  /*0f50*/  BSSY.RECONVERGENT B0, `(.L_x_16) ;  /* 0x0000034000007945 */ /* 0x000fe60003800200 */
[----:B------:R-:W-:-:S04]  /*0f60*/  LOP3.LUT R7, R6, 0x80000001, RZ, 0xc0, !PT ;  /* 0x8000000106077812 */ /* 0x000fc800078ec0ff */
[----:B------:R-:W-:-:S13]  /*0f70*/  ISETP.NE.AND P0, PT, R7, 0x1, PT ;  /* 0x000000010700780c */ /* 0x000fda0003f05270 */
[----:B------:R-:W-:Y:S05]  /*0f80*/  @!P0 BRA `(.L_x_17) ;  /* 0x0000000000608947 */ /* 0x000fea0003800000 */
[----:B------:R-:W2:Y:S01]  /*0f90*/  LDC.64 R8, c[0x0][0x388] ;  /* 0x0000e200ff087b82 */ /* 0x000ea20000000a00 */
[----:B------:R-:W-:-:S04]  /*0fa0*/  IADD3 R6, PT, PT, R6, 0x1, RZ ;  /* 0x0000000106067810 */ /* 0x000fc80007ffe0ff */
[----:B------:R-:W-:Y:S02]  /*0fb0*/  SHF.L.U32 R7, R6, UR4, RZ ;  /* 0x0000000406077c19 */ /* 0x000fe400080006ff */
[----:B------:R-:W3:Y:S03]  /*0fc0*/  LDG.E R6, desc[UR10][R2.64] ;  /* 0x0000000a02067981 */ /* 0x000ee6000c1e1900 */
[----:B--2---:R-:W-:-:S05]  /*0fd0*/  IMAD.WIDE R8, R7, 0x4, R8 ;  /* 0x0000000407087825 */ /* 0x004fca00078e0208 */
[----:B------:R-:W3:Y:S02]  /*0fe0*/  LDG.E R7, desc[UR10][R8.64] ;  /* 0x0000000a08077981 */ /* 0x000ee4000c1e1900 */
[----:B---3--:R-:W-:-:S06]  /*0ff0*/  IMAD.WIDE.U32 R6, R7, R6, RZ ;  /* 0x0000000607067225 */ /* 0x008fcc00078e00ff */
[----:B01----:R-:W-:-:S04]  /*1000*/  IMAD.WIDE.U32 R10, R7, 0x5, RZ ;  /* 0x00000005070a7825 */ /* 0x003fc800078e00ff */
        /* <DEDUP_REMOVED lines=16> */
.L_x_17:
[----:B------:R-:W2:Y:S01]  /*1110*/  LDC.64 R8, c[0x0][0x380] ;  /* 0x0000e000ff087b82 */ /* 0x000ea20000000a00 */
[----:B------:R-:W-:Y:S01]  /*1120*/  UMOV UR5, 0xffffffff ;  /* 0xffffffff00057882 */ /* 0x000fe20000000000 */
[----:B------:R-:W3:Y:S01]  /*1130*/  LDG.E R6, desc[UR10][R4.64] ;  /* 0x0000000a04067981 */ /* 0x000ee2000c1e1900 */
[----:B------:R-:W-:-:S06]  /*1140*/  USHF.L.U32 UR5, UR5, UR4, URZ ;  /* 0x0000000405057299 */ /* 0x000fcc00080006ff */
[----:B------:R-:W-:-:S05]  /*1150*/  LOP3.LUT R7, R0, UR5, RZ, 0xc0, !PT ;  /* 0x0000000500077c12 */ /* 0x000fca000f8ec0ff */
        /* <DEDUP_REMOVED lines=19> */
.L_x_18:
[----:B------:R-:W-:Y:S05]  /*1290*/  BSYNC.RECONVERGENT B0 ;  /* 0x0000000000007941 */ /* 0x000fea0003800200 */
.L_x_16:
[----:B------:R-:W-:Y:S01]  /*12a0*/  UIADD3 UR6, UPT, UPT, UR4, 0x1, URZ ;  /* 0x0000000104067890 */ /* 0x000fe2000fffe0ff */
[----:B------:R-:W-:Y:S05]  /*12b0*/  BSSY.RECONVERGENT B0, `(.L_x_19) ;  /* 0x0000035000007945 */ /* 0x000fea0003800200 */
[----:B------:R-:W-:-:S04]  /*12c0*/  SHF.R.S32.HI R6, RZ, UR6, R0 ;  /* 0x00000006ff067c19 */ /* 0x000fc80008011400 */
[----:B01----:R-:W-:-:S04]  /*12d0*/  LOP3.LUT R7, R6, 0x80000001, RZ, 0xc0, !PT ;  /* 0x8000000106077812 */ /* 0x003fc800078ec0ff */
[----:B------:R-:W-:-:S13]  /*12e0*/  ISETP.NE.AND P0, PT, R7, 0x1, PT ;  /* 0x000000010700780c */ /* 0x000fda0003f05270 */
[----:B------:R-:W-:Y:S05]  /*12f0*/  @!P0 BRA `(.L_x_20) ;  /* 0x0000000000608947 */ /* 0x000fea0003800000 */
[----:B------:R-:W0:Y:S01]  /*1300*/  LDC.64 R8, c[0x0][0x388] ;  /* 0x0000e200ff087b82 */ /* 0x000e220000000a00 */
[----:B------:R-:W-:-:S05]  /*1310*/  VIADD R6, R6, 0x1 ;  /* 0x0000000106067836 */ /* 0x000fca0000000000 */
[----:B------:R-:W-:Y:S02]  /*1320*/  SHF.L.U32 R7, R6, UR6, RZ ;  /* 0x0000000606077c19 */ /* 0x000fe400080006ff */
[----:B------:R-:W2:Y:S03]  /*1330*/  LDG.E R6, desc[UR10][R2.64] ;  /* 0x0000000a02067981 */ /* 0x000ea6000c1e1900 */
        /* <DEDUP_REMOVED lines=20> */
.L_x_20:
[----:B------:R-:W0:Y:S01]  /*1480*/  LDC.64 R8, c[0x0][0x380] ;  /* 0x0000e000ff087b82 */ /* 0x000e220000000a00 */
        /* <DEDUP_REMOVED lines=23> */
.L_x_21:
[----:B------:R-:W-:Y:S05]  /*1600*/  BSYNC.RECONVERGENT B0 ;  /* 0x0000000000007941 */ /* 0x000fea0003800200 */
.L_x_19:
[----:B------:R-:W-:-:S12]  /*1610*/  UIADD3 UR4, UPT, UPT, UR4, 0x2, URZ ;  /* 0x0000000204047890 */ /* 0x000fd8000fffe0ff */
.L_x_15:
[----:B------:R-:W2:Y:S02]  /*1620*/  LDCU UR5, c[0x0][0x39c] ;  /* 0x00007380ff0577ac */ /* 0x000ea40008000800 */
[----:B--2---:R-:W-:-:S04]  /*1630*/  ULOP3.LUT UR5, UR5, 0x1, URZ, 0xc0, !UPT ;  /* 0x0000000105057892 */ /* 0x004fc8000f8ec0ff */
[----:B------:R-:W-:-:S09]  /*1640*/  UISETP.NE.U32.AND UP0, UPT, UR5, 0x1, UPT ;  /* 0x000000010500788c */ /* 0x000fd2000bf05070 */
[----:B------:R-:W-:Y:S05]  /*1650*/  BRA.U UP0, `(.L_x_0) ;  /* 0x0000000100d87547 */ /* 0x000fea000b800000 */
[----:B------:R-:W-:Y:S01]  /*1660*/  SHF.R.S32.HI R8, RZ, UR4, R0 ;  /* 0x00000004ff087c19 */ /* 0x000fe20008011400 */
[----:B------:R-:W-:Y:S03]  /*1670*/  BSSY.RECONVERGENT B0, `(.L_x_0) ;  /* 0x0000034000007945 */ /* 0x000fe60003800200 */
[----:B------:R-:W-:-:S04]  /*1680*/  LOP3.LUT R6, R8, 0x80000001, RZ, 0xc0, !PT ;  /* 0x8000000108067812 */ /* 0x000fc800078ec0ff */
[----:B------:R-:W-:-:S13]  /*1690*/  ISETP.NE.AND P0, PT, R6, 0x1, PT ;  /* 0x000000010600780c */ /* 0x000fda0003f05270 */
[----:B------:R-:W-:Y:S05]  /*16a0*/  @!P0 BRA `(.L_x_22) ;  /* 0x0000000000608947 */ /* 0x000fea0003800000 */
[----:B01----:R-:W0:Y:S01]  /*16b0*/  LDC.64 R6, c[0x0][0x388] ;  /* 0x0000e200ff067b82 */ /* 0x003e220000000a00 */
[----:B------:R-:W-:-:S04]  /*16c0*/  IADD3 R4, PT, PT, R8, 0x1, RZ ;  /* 0x0000000108047810 */ /* 0x000fc80007ffe0ff */
        /* <DEDUP_REMOVED lines=22> */
.L_x_22:
[----:B01----:R-:W0:Y:S01]  /*1830*/  LDC.64 R6, c[0x0][0x380] ;  /* 0x0000e000ff067b82 */ /* 0x003e220000000a00 */
        /* <DEDUP_REMOVED lines=23> */
.L_x_23:
[----:B------:R-:W-:Y:S05]  /*19b0*/  BSYNC.RECONVERGENT B0 ;  /* 0x0000000000007941 */ /* 0x000fea0003800200 */
.L_x_0:
[----:B------:R-:W2:Y:S08]  /*19c0*/  LDC R13, c[0x0][0x398] ;  /* 0x0000e600ff0d7b82 */ /* 0x000eb00000000800 */
[----:B01----:R-:W0:Y:S01]  /*19d0*/  LDC.64 R4, c[0x0][0x390] ;  /* 0x0000e400ff047b82 */ /* 0x003e220000000a00 */
[----:B--2---:R-:W-:-:S04]  /*19e0*/  IADD3 R9, PT, PT, R13, -0x1, RZ ;  /* 0xffffffff0d097810 */ /* 0x004fc80007ffe0ff */
[----:B------:R-:W-:-:S13]  /*19f0*/  ISETP.NE.AND P0, PT, R0, R9, PT ;  /* 0x000000090000720c */ /* 0x000fda0003f05270 */
[----:B------:R-:W1:Y:S02]  /*1a00*/  @!P0 LDC.64 R2, c[0x0][0x380] ;  /* 0x0000e000ff028b82 */ /* 0x000e640000000a00 */
[----:B-1----:R-:W-:-:S06]  /*1a10*/  @!P0 IMAD.WIDE R6, R0, 0x4, R2 ;  /* 0x0000000400068825 */ /* 0x002fcc00078e0202 */
[----:B------:R-:W2:Y:S01]  /*1a20*/  @!P0 LDG.E R7, desc[UR10][R6.64+-0x4] ;  /* 0xfffffc0a06078981 */ /* 0x000ea2000c1e1900 */
[C---:B0-----:R-:W-:Y:S01]  /*1a30*/  IMAD.WIDE R2, R0.reuse, 0x4, R4 ;  /* 0x0000000400027825 */ /* 0x041fe200078e0204 */
[----:B------:R-:W-:Y:S04]  /*1a40*/  BSSY.RECONVERGENT B0, `(.L_x_24) ;  /* 0x000027b000007945 */ /* 0x000fe80003800200 */
[----:B--2---:R0:W-:Y:S01]  /*1a50*/  @!P0 STG.E desc[UR10][R2.64], R7 ;  /* 0x0000000702008986 */ /* 0x0041e2000c10190a */
[----:B------:R-:W-:-:S04]  /*1a60*/  ISETP.GE.AND P0, PT, R0, R9, PT ;  /* 0x000000090000720c */ /* 0x000fc80003f06270 */
[----:B------:R-:W-:-:S13]  /*1a70*/  ISETP.LT.OR P0, PT, R0, 0x1, P0 ;  /* 0x000000010000780c */ /* 0x000fda0000701670 */
[----:B0-----:R-:W-:Y:S05]  /*1a80*/  @P0 BRA `(.L_x_25) ;  /* 0x0000000000680947 */ /* 0x001fea0003800000 */
[----:B------:R-:W0:Y:S01]  /*1a90*/  LDC.64 R8, c[0x0][0x380] ;  /* 0x0000e000ff087b82 */ /* 0x000e220000000a00 */
[----:B------:R-:W-:-:S07]  /*1aa0*/  IADD3 R7, PT, PT, R0, -0x1, RZ ;  /* 0xffffffff00077810 */ /* 0x000fce0007ffe0ff */
[----:B------:R-:W1:Y:S01]  /*1ab0*/  LDC.64 R10, c[0x0][0x388] ;  /* 0x0000e200ff0a7b82 */ /* 0x000e620000000a00 */
[----:B0-----:R-:W-:-:S05]  /*1ac0*/  IMAD.WIDE.U32 R8, R7, 0x4, R8 ;  /* 0x0000000407087825 */ /* 0x001fca00078e0008 */
[----:B------:R-:W2:Y:S01]  /*1ad0*/  LDG.E R6, desc[UR10][R8.64] ;  /* 0x0000000a08067981 */ /* 0x000ea2000c1e1900 */
[----:B-1----:R-:W-:-:S05]  /*1ae0*/  IMAD.WIDE.U32 R10, R0, 0x4, R10 ;  /* 0x00000004000a7825 */ /* 0x002fca00078e000a */
[----:B------:R-:W2:Y:S01]  /*1af0*/  LDG.E R7, desc[UR10][R10.64+0x4] ;  /* 0x0000040a0a077981 */ /* 0x000ea2000c1e1900 */
[----:B------:R-:W-:-:S04]  /*1b00*/  IMAD.WIDE.U32 R4, R0, 0x4, R4 ;  /* 0x0000000400047825 */ /* 0x000fc800078e0004 */
        /* <DEDUP_REMOVED lines=18> */
.L_x_25:
[----:B------:R-:W-:-:S13]  /*1c30*/  ISETP.NE.AND P0, PT, R0, RZ, PT ;  /* 0x000000ff0000720c */ /* 0x000fda0003f05270 */
[----:B------:R-:W-:Y:S05]  /*1c40*/  @P0 BRA `(.L_x_26) ;  /* 0x0000002400680947 */ /* 0x000fea0003800000 */
[----:B------:R-:W0:Y:S08]  /*1c50*/  LDC.64 R10, c[0x0][0x388] ;  /* 0x0000e200ff0a7b82 */ /* 0x000e300000000a00 */
[----:B------:R-:W1:Y:S01]  /*1c60*/  LDC.64 R8, c[0x0][0x380] ;  /* 0x0000e000ff087b82 */ /* 0x000e620000000a00 */
[----:B0-----:R-:W2:Y:S07]  /*1c70*/  LDG.E R19, desc[UR10][R10.64+0x4] ;  /* 0x0000040a0a137981 */ /* 0x001eae000c1e1900 */
[----:B------:R-:W2:Y:S01]  /*1c80*/  LDC.64 R6, c[0x0][0x390] ;  /* 0x0000e400ff067b82 */ /* 0x000ea20000000a00 */
[----:B-1----:R-:W-:Y:S01]  /*1c90*/  IMAD.WIDE R8, R13, 0x4, R8 ;  /* 0x000000040d087825 */ /* 0x002fe200078e0208 */
[----:B--2---:R0:W-:Y:S04]  /*1ca0*/  STG.E desc[UR10][R6.64], R19 ;  /* 0x0000001306007986 */ /* 0x0041e8000c10190a */
[----:B------:R-:W2:Y:S02]  /*1cb0*/  LDG.E R0, desc[UR10][R8.64+-0x4] ;  /* 0xfffffc0a08007981 */ /* 0x000ea4000c1e1900 */
[----:B------:R-:W1:Y:S01]  /*1cc0*/  S2UR UR5, SR_CgaCtaId ;  /* 0x00000000000579c3 */ /* 0x000e620000008800 */
[----:B------:R-:W-:-:S02]  /*1cd0*/  UMOV UR4, 0x400 ;  /* 0x0000040000047882 */ /* 0x000fc40000000000 */
[----:B-1----:R-:W-:Y:S01]  /*1ce0*/  ULEA UR4, UR5, UR4, 0x18 ;  /* 0x0000000405047291 */ /* 0x002fe2000f8ec0ff */
        /* <DEDUP_REMOVED lines=10> */
[--C-:B0-----:R-:W-:Y:S02]  /*1d90*/  SHF.R.U64 R7, R12, 0x1, R13.reuse ;  /* 0x000000010c077819 */ /* 0x101fe4000000120d */
[----:B------:R-:W-:Y:S02]  /*1da0*/  SHF.R.U32.HI R9, RZ, 0x1, R13 ;  /* 0x00000001ff097819 */ /* 0x000fe4000001160d */
[----:B------:R-:W-:-:S04]  /*1db0*/  IADD3 R7, P0, PT, R7, R10, RZ ;  /* 0x0000000a07077210 */ /* 0x000fc80007f1e0ff */
[----:B------:R-:W-:-:S04]  /*1dc0*/  IADD3.X R6, PT, PT, R9, R11, RZ, P0, !PT ;  /* 0x0000000b09067210 */ /* 0x000fc800007fe4ff */
[--C-:B------:R-:W-:Y:S02]  /*1dd0*/  SHF.R.U64 R7, R7, 0x1e, R6.reuse ;  /* 0x0000001e07077819 */ /* 0x100fe40000001206 */
[----:B------:R-:W-:-:S03]  /*1de0*/  SHF.R.U32.HI R6, RZ, 0x1e, R6 ;  /* 0x0000001eff067819 */ /* 0x000fc60000011606 */
[----:B------:R-:W-:-:S04]  /*1df0*/  IMAD.WIDE.U32 R4, R7, -0x7fffffff, R4 ;  /* 0x8000000107047825 */ /* 0x000fc800078e0004 */
[----:B------:R-:W-:-:S05]  /*1e00*/  IMAD R6, R6, -0x7fffffff, RZ ;  /* 0x8000000106067824 */ /* 0x000fca00078e02ff */
[----:B------:R-:W-:Y:S01]  /*1e10*/  IADD3 R5, PT, PT, R5, -R7, R6 ;  /* 0x8000000705057210 */ /* 0x000fe20007ffe006 */
[----:B------:R-:W-:-:S04]  /*1e20*/  IMAD.WIDE.U32 R6, R4, R4, RZ ;  /* 0x0000000404067225 */ /* 0x000fc800078e00ff */
[----:B------:R-:W-:-:S04]  /*1e30*/  IMAD R8, R5, R4, RZ ;  /* 0x0000000405087224 */ /* 0x000fc800078e02ff */
[----:B------:R-:W-:-:S05]  /*1e40*/  IMAD R5, R5, R4, R8 ;  /* 0x0000000405057224 */ /* 0x000fca00078e0208 */
[----:B------:R-:W-:-:S05]  /*1e50*/  IADD3 R7, PT, PT, R7, R5, RZ ;  /* 0x0000000507077210 */ /* 0x000fca0007ffe0ff */
[----:B------:R-:W-:-:S04]  /*1e60*/  IMAD.WIDE.U32 R4, R7, 0x40000001, RZ ;  /* 0x4000000107047825 */ /* 0x000fc800078e00ff */
[----:B------:R-:W-:-:S04]  /*1e70*/  IMAD.WIDE.U32 R8, P0, R6, 0x20000000, R4 ;  /* 0x2000000006087825 */ /* 0x000fc80007800004 */
[----:B------:R-:W-:Y:S01]  /*1e80*/  IMAD.WIDE.U32 R4, R6, 0x40000001, RZ ;  /* 0x4000000106047825 */ /* 0x000fe200078e00ff */
[----:B------:R-:W-:-:S03]  /*1e90*/  IADD3.X R11, PT, PT, RZ, RZ, RZ, P0, !PT ;  /* 0x000000ffff0b7210 */ /* 0x000fc600007fe4ff */
[----:B------:R-:W-:Y:S01]  /*1ea0*/  IMAD.MOV.U32 R10, RZ, RZ, R9 ;  /* 0x000000ffff0a7224 */ /* 0x000fe200078e0009 */
[----:B------:R-:W-:-:S05]  /*1eb0*/  IADD3 RZ, P0, PT, R5, R8, RZ ;  /* 0x0000000805ff7210 */ /* 0x000fca0007f1e0ff */
[----:B------:R-:W-:-:S05]  /*1ec0*/  IMAD.WIDE.U32.X R4, R7, 0x20000000, R10, P0 ;  /* 0x2000000007047825 */ /* 0x000fca00000e040a */
[--C-:B------:R-:W-:Y:S02]  /*1ed0*/  SHF.R.U64 R9, R4, 0x1c, R5.reuse ;  /* 0x0000001c04097819 */ /* 0x100fe40000001205 */
[----:B------:R-:W-:-:S03]  /*1ee0*/  SHF.R.U32.HI R8, RZ, 0x1c, R5 ;  /* 0x0000001cff087819 */ /* 0x000fc60000011605 */
[----:B------:R-:W-:-:S04]  /*1ef0*/  IMAD.WIDE.U32 R4, R9, -0x7fffffff, R6 ;  /* 0x8000000109047825 */ /* 0x000fc800078e0006 */
[----:B------:R-:W-:-:S05]  /*1f00*/  IMAD R7, R8, -0x7fffffff, RZ ;  /* 0x8000000108077824 */ /* 0x000fca00078e02ff */
[----:B------:R-:W-:Y:S01]  /*1f10*/  IADD3 R7, PT, PT, R5, -R9, R7 ;  /* 0x8000000905077210 */ /* 0x000fe20007ffe007 */
[----:B------:R-:W-:-:S04]  /*1f20*/  IMAD.WIDE.U32 R4, R4, R0, RZ ;  /* 0x0000000004047225 */ /* 0x000fc800078e00ff */
[----:B------:R-:W-:-:S05]  /*1f30*/  IMAD R7, R7, R0, RZ ;  /* 0x0000000007077224 */ /* 0x000fca00078e02ff */
[----:B------:R-:W-:-:S05]  /*1f40*/  IADD3 R5, PT, PT, R5, R7, RZ ;  /* 0x0000000705057210 */ /* 0x000fca0007ffe0ff */
[----:B------:R-:W-:-:S04]  /*1f50*/  IMAD.WIDE.U32 R6, R5, 0x3, RZ ;  /* 0x0000000305067825 */ /* 0x000fc800078e00ff */
[----:B------:R-:W-:-:S04]  /*1f60*/  IMAD.WIDE.U32 R8, P0, R4, -0x7fffffff, R6 ;  /* 0x8000000104087825 */ /* 0x000fc80007800006 */
[----:B------:R-:W-:Y:S01]  /*1f70*/  IMAD.WIDE.U32 R6, R4, 0x3, RZ ;  /* 0x0000000304067825 */ /* 0x000fe200078e00ff */
[----:B------:R-:W-:Y:S02]  /*1f80*/  IADD3.X R11, PT, PT, RZ, RZ, RZ, P0, !PT ;  /* 0x000000ffff0b7210 */ /* 0x000fe400007fe4ff */
[----:B------:R-:W-:Y:S02]  /*1f90*/  MOV R10, R9 ;  /* 0x00000009000a7202 */ /* 0x000fe40000000f00 */
[----:B------:R-:W-:-:S05]  /*1fa0*/  IADD3 RZ, P0, PT, R7, R8, RZ ;  /* 0x0000000807ff7210 */ /* 0x000fca0007f1e0ff */
[----:B------:R-:W-:-:S05]  /*1fb0*/  IMAD.WIDE.U32.X R6, R5, -0x7fffffff, R10, P0 ;  /* 0x8000000105067825 */ /* 0x000fca00000e040a */
[--C-:B------:R-:W-:Y:S02]  /*1fc0*/  SHF.R.U64 R9, R6, 0x1e, R7.reuse ;  /* 0x0000001e06097819 */ /* 0x100fe40000001207 */
[----:B------:R-:W-:-:S03]  /*1fd0*/  SHF.R.U32.HI R0, RZ, 0x1e, R7 ;  /* 0x0000001eff007819 */ /* 0x000fc60000011607 */
[----:B------:R-:W-:-:S04]  /*1fe0*/  IMAD.WIDE.U32 R6, R9, -0x7fffffff, R4 ;  /* 0x8000000109067825 */ /* 0x000fc800078e0004 */
[----:B------:R-:W-:Y:S02]  /*1ff0*/  IMAD R0, R0, -0x7fffffff, RZ ;  /* 0x8000000100007824 */ /* 0x000fe400078e02ff */
[----:B------:R-:W-:-:S03]  /*2000*/  IMAD.WIDE.U32 R4, R6, R6, RZ ;  /* 0x0000000606047225 */ /* 0x000fc600078e00ff */
[----:B------:R-:W-:-:S05]  /*2010*/  IADD3 R0, PT, PT, R7, -R9, R0 ;  /* 0x8000000907007210 */ /* 0x000fca0007ffe000 */
[----:B------:R-:W-:-:S04]  /*2020*/  IMAD R7, R0, R6, RZ ;  /* 0x0000000600077224 */ /* 0x000fc800078e02ff */
[----:B------:R-:W-:-:S05]  /*2030*/  IMAD R7, R0, R6, R7 ;  /* 0x0000000600077224 */ /* 0x000fca00078e0207 */
[----:B------:R-:W-:-:S05]  /*2040*/  IADD3 R5, PT, PT, R5, R7, RZ ;  /* 0x0000000705057210 */ /* 0x000fca0007ffe0ff */
[----:B------:R-:W-:-:S04]  /*2050*/  IMAD.WIDE.U32 R8, R5, 0x40000001, RZ ;  /* 0x4000000105087825 */ /* 0x000fc800078e00ff */
[----:B------:R-:W-:-:S04]  /*2060*/  IMAD.WIDE.U32 R10, P0, R4, 0x20000000, R8 ;  /* 0x20000000040a7825 */ /* 0x000fc80007800008 */
[----:B------:R-:W-:Y:S01]  /*2070*/  IMAD.WIDE.U32 R8, R4, 0x40000001, RZ ;  /* 0x4000000104087825 */ /* 0x000fe200078e00ff */
[----:B------:R-:W-:Y:S02]  /*2080*/  IADD3.X R13, PT, PT, RZ, RZ, RZ, P0, !PT ;  /* 0x000000ffff0d7210 */ /* 0x000fe400007fe4ff */
[----:B------:R-:W-:Y:S02]  /*2090*/  MOV R12, R11 ;  /* 0x0000000b000c7202 */ /* 0x000fe40000000f00 */
        /* <DEDUP_REMOVED lines=102> */
[----:B------:R-:W-:-:S05]  /*2700*/  IADD3 R7, PT, PT, R9, -R7, R10 ;  /* 0x8000000709077210 */ /* 0x000fca0007ffe00a */
[-C--:B------:R-:W-:Y:S02]  /*2710*/  IMAD R9, R7, R6.reuse, RZ ;  /* 0x0000000607097224 */ /* 0x080fe400078e02ff */
[----:B------:R-:W-:-:S04]  /*2720*/  IMAD.WIDE.U32 R6, R8, R6, RZ ;  /* 0x0000000608067225 */ /* 0x000fc800078e00ff */
        /* <DEDUP_REMOVED lines=112> */
[----:B------:R-:W-:-:S04]  /*2e30*/  IMAD R11, R11, R10, R0 ;  /* 0x0000000a0b0b7224 */ /* 0x000fc800078e0200 */
[----:B------:R-:W-:-:S04]  /*2e40*/  IMAD.IADD R9, R9, 0x1, R11 ;  /* 0x0000000109097824 */ /* 0x000fc800078e020b */
        /* <DEDUP_REMOVED lines=83> */
[----:B------:R-:W-:-:S03]  /*3380*/  MOV R14, R13 ;  /* 0x0000000d000e7202 */ /* 0x000fc60000000f00 */
[----:B------:R-:W-:Y:S01]  /*3390*/  IMAD.X R15, RZ, RZ, RZ, P0 ;  /* 0x000000ffff0f7224 */ /* 0x000fe200000e06ff */
        /* <DEDUP_REMOVED lines=226> */
[----:B------:R-:W-:-:S05]  /*41c0*/  SHF.R.U64 R5, R4, 0x1c, R5 ;  /* 0x0000001c04057819 */ /* 0x000fca0000001205 */
[----:B------:R-:W-:-:S05]  /*41d0*/  IMAD R5, R5, -0x7fffffff, R8 ;  /* 0x8000000105057824 */ /* 0x000fca00078e0208 */
[----:B------:R1:W-:Y:S02]  /*41e0*/  STS [UR4], R5 ;  /* 0x00000005ff007988 */ /* 0x0003e40008000804 */
.L_x_26:
[----:B------:R-:W-:Y:S05]  /*41f0*/  BSYNC.RECONVERGENT B0 ;  /* 0x0000000000007941 */ /* 0x000fea0003800200 */
.L_x_24:
[----:B------:R-:W-:Y:S06]  /*4200*/  BAR.SYNC.DEFER_BLOCKING 0x0 ;  /* 0x0000000000007b1d */ /* 0x000fec0000010000 */
[----:B0-----:R-:W2:Y:S02]  /*4210*/  LDG.E R4, desc[UR10][R2.64] ;  /* 0x0000000a02047981 */ /* 0x001ea4000c1e1900 */
[----:B------:R-:W0:Y:S01]  /*4220*/  S2UR UR5, SR_CgaCtaId ;  /* 0x00000000000579c3 */ /* 0x000e220000008800 */
[----:B------:R-:W-:Y:S02]  /*4230*/  UMOV UR4, 0x400 ;  /* 0x0000040000047882 */ /* 0x000fe40000000000 */
[----:B0-----:R-:W-:-:S09]  /*4240*/  ULEA UR4, UR5, UR4, 0x18 ;  /* 0x0000000405047291 */ /* 0x001fd2000f8ec0ff */
[----:B-1----:R-:W2:Y:S02]  /*4250*/  LDS R5, [UR4] ;  /* 0x00000004ff057984 */ /* 0x002ea40008000800 */
        /* <DEDUP_REMOVED lines=16> */
[----:B------:R-:W-:Y:S01]  /*4360*/  STG.E desc[UR10][R2.64], R5 ;  /* 0x0000000502007986 */ /* 0x000fe2000c10190a */
[----:B------:R-:W-:Y:S05]  /*4370*/  EXIT ;  /* 0x000000000000794d */ /* 0x000fea0003800000 */
.L_x_27:
[----:B------:R-:W-:-:S00]  /*4380*/  BRA `(.L_x_27) ;  /* 0xfffffffc00fc7947 */ /* 0x000fc0000383ffff */
[----:B------:R-:W-:-:S00]  /*4390*/  NOP ;  /* 0x0000000000007918 */ /* 0x000fc00000000000 */
        /* <DEDUP_REMOVED lines=14> */
.L_x_28:


//--------------------- .nv.shared.batch_inverse  --------------------------
	.section	.nv.shared.batch_inverse,"aw",@nobits
	.sectionflags	@""
	.align	4
.nv.shared.batch_inverse:
	.zero		1028


//--------------------- .nv.shared.reserved.0     --------------------------
	.section	.nv.shared.reserved.0,"aw",@nobits
	.weak		__nv_reservedSMEM_offset_0_alias
	.size		__nv_reservedSMEM_offset_0_alias, 0, 64
	.other		__nv_reservedSMEM_offset_0_alias,@"STO_CUDA_RESERVED_SHARED STV_DEFAULT"
__nv_reservedSMEM_offset_0_alias:
	.zero		0
	.zero		64


//--------------------- .nv.constant0.batch_inverse --------------------------
	.section	.nv.constant0.batch_inverse,"a",@progbits
	.sectionflags	@""
	.align	4
.nv.constant0.batch_inverse:
	.zero		928


//--------------------- SYMBOLS --------------------------

	.type		.nv.reservedSmem.offset0,@object
	.size		.nv.reservedSmem.offset0,0x4
	.type		.nv.reservedSmem.cap,@object
	.size		.nv.reservedSmem.cap,0x4
